//
// Generated by NVIDIA NVVM Compiler
//
// Compiler Build ID: CL-36424714
// Cuda compilation tools, release 13.0, V13.0.88
// Based on NVVM 20.0.0
//

.version 9.0
.target sm_100
.address_size 64

	// .globl	sum_vectors

.visible .entry sum_vectors(
	.param .u64 .ptr .align 1 sum_vectors_param_0,
	.param .u64 .ptr .align 1 sum_vectors_param_1,
	.param .u64 .ptr .align 1 sum_vectors_param_2,
	.param .u32 sum_vectors_param_3
)
{
	.reg .pred 	%p<2>;
	.reg .b32 	%r<6>;
	.reg .b32 	%f<4>;
	.reg .b64 	%rd<11>;

	ld.param.u64 	%rd1, [sum_vectors_param_0];
	ld.param.u64 	%rd2, [sum_vectors_param_1];
	ld.param.u64 	%rd3, [sum_vectors_param_2];
	ld.param.u32 	%r2, [sum_vectors_param_3];
	mov.u32 	%r3, %ctaid.x;
	mov.u32 	%r4, %ntid.x;
	mov.u32 	%r5, %tid.x;
	mad.lo.s32 	%r1, %r3, %r4, %r5;
	setp.ge.s32 	%p1, %r1, %r2;
	@%p1 bra 	$L__BB0_2;
	cvta.to.global.u64 	%rd4, %rd1;
	cvta.to.global.u64 	%rd5, %rd2;
	cvta.to.global.u64 	%rd6, %rd3;
	mul.wide.s32 	%rd7, %r1, 4;
	add.s64 	%rd8, %rd4, %rd7;
	ld.global.f32 	%f1, [%rd8];
	add.s64 	%rd9, %rd5, %rd7;
	ld.global.f32 	%f2, [%rd9];
	add.f32 	%f3, %f1, %f2;
	add.s64 	%rd10, %rd6, %rd7;
	st.global.f32 	[%rd10], %f3;
$L__BB0_2:
	ret;

}


// ===== COMPILED SASS (sm_100) =====

	.target	sm_100

	.elftype	@"ET_EXEC"


//--------------------- .note.nv.tkinfo           --------------------------
	.section	.note.nv.tkinfo,"",@"SHT_NOTE"
	.sectionflags	@"SHF_NOTE_NV_TKINFO"
	.tkinfo
        /*0018*/ 	.word	0x00000002
        /*0030*/ 	.string	""
        /*0030*/ 	.string	"ptxas"
        /*0030*/ 	.string	"Cuda compilation tools, release 13.0, V13.0.88"
        /*0030*/ 	.string	"Build cuda_13.0.r13.0/compiler.36424714_0"
        /*0030*/ 	.string	"-arch sm_100 -m 64 "



//--------------------- .note.nv.cuinfo           --------------------------
	.section	.note.nv.cuinfo,"",@"SHT_NOTE"
	.sectionflags	@"SHF_NOTE_NV_CUINFO"
        /*0018*/ 	.short	0x0002
        /*001a*/ 	.short	0x0064
        /*001c*/ 	.short	0x0082
	.zero		2


//--------------------- .nv.info                  --------------------------
	.section	.nv.info,"",@"SHT_CUDA_INFO"
	.align	4


	//----- nvinfo : EIATTR_REGCOUNT
	.align		4
        /*0000*/ 	.byte	0x04, 0x2f
        /*0002*/ 	.short	(.L_1 - .L_0)
	.align		4
.L_0:
        /*0004*/ 	.word	index@(sum_vectors)
        /*0008*/ 	.word	0x0000000c


	//----- nvinfo : EIATTR_FRAME_SIZE
	.align		4
.L_1:
        /*000c*/ 	.byte	0x04, 0x11
        /*000e*/ 	.short	(.L_3 - .L_2)
	.align		4
.L_2:
        /*0010*/ 	.word	index@(sum_vectors)
        /*0014*/ 	.word	0x00000000


	//----- nvinfo : EIATTR_MIN_STACK_SIZE
	.align		4
.L_3:
        /*0018*/ 	.byte	0x04, 0x12
        /*001a*/ 	.short	(.L_5 - .L_4)
	.align		4
.L_4:
        /*001c*/ 	.word	index@(sum_vectors)
        /*0020*/ 	.word	0x00000000
.L_5:


//--------------------- .nv.compat                --------------------------
	.section	.nv.compat,"",@"SHT_CUDA_COMPAT_INFO"
	.align	4
        /*0000*/ 	.byte	0x02, 0x09, 0x00, 0x00, 0x02, 0x02, 0x01, 0x00, 0x02, 0x05, 0x05, 0x00, 0x03, 0x07, 0x01, 0x01
        /*0010*/ 	.byte	0x02, 0x03, 0x00, 0x00, 0x02, 0x06, 0x01, 0x00, 0x04, 0x0b, 0x08, 0x00, 0x09, 0x00, 0x00, 0x00
        /*0020*/ 	.byte	0x00, 0x00, 0x00, 0x00


//--------------------- .nv.info.sum_vectors      --------------------------
	.section	.nv.info.sum_vectors,"",@"SHT_CUDA_INFO"
	.sectionflags	@""
	.align	4


	//----- nvinfo : EIATTR_CUDA_API_VERSION
	.align		4
        /*0000*/ 	.byte	0x04, 0x37
        /*0002*/ 	.short	(.L_7 - .L_6)
.L_6:
        /*0004*/ 	.word	0x00000082


	//----- nvinfo : EIATTR_KPARAM_INFO
	.align		4
.L_7:
        /*0008*/ 	.byte	0x04, 0x17
        /*000a*/ 	.short	(.L_9 - .L_8)
.L_8:
        /*000c*/ 	.word	0x00000000
        /*0010*/ 	.short	0x0003
        /*0012*/ 	.short	0x0018
        /*0014*/ 	.byte	0x00, 0xf0, 0x11, 0x00


	//----- nvinfo : EIATTR_KPARAM_INFO
	.align		4
.L_9:
        /*0018*/ 	.byte	0x04, 0x17
        /*001a*/ 	.short	(.L_11 - .L_10)
.L_10:
        /*001c*/ 	.word	0x00000000
        /*0020*/ 	.short	0x0002
        /*0022*/ 	.short	0x0010
        /*0024*/ 	.byte	0x00, 0xf5, 0x21, 0x00


	//----- nvinfo : EIATTR_KPARAM_INFO
	.align		4
.L_11:
        /*0028*/ 	.byte	0x04, 0x17
        /*002a*/ 	.short	(.L_13 - .L_12)
.L_12:
        /*002c*/ 	.word	0x00000000
        /*0030*/ 	.short	0x0001
        /*0032*/ 	.short	0x0008
        /*0034*/ 	.byte	0x00, 0xf5, 0x21, 0x00


	//----- nvinfo : EIATTR_KPARAM_INFO
	.align		4
.L_13:
        /*0038*/ 	.byte	0x04, 0x17
        /*003a*/ 	.short	(.L_15 - .L_14)
.L_14:
        /*003c*/ 	.word	0x00000000
        /*0040*/ 	.short	0x0000
        /*0042*/ 	.short	0x0000
        /*0044*/ 	.byte	0x00, 0xf5, 0x21, 0x00


	//----- nvinfo : EIATTR_SPARSE_MMA_MASK
	.align		4
.L_15:
        /*0048*/ 	.byte	0x03, 0x50
        /*004a*/ 	.short	0x0000


	//----- nvinfo : EIATTR_MAXREG_COUNT
	.align		4
        /*004c*/ 	.byte	0x03, 0x1b
        /*004e*/ 	.short	0x00ff


	//----- nvinfo : EIATTR_MERCURY_ISA_VERSION
	.align		4
        /*0050*/ 	.byte	0x03, 0x5f
        /*0052*/ 	.short	0x0101


	//----- nvinfo : EIATTR_VRC_CTA_INIT_COUNT
	.align		4
        /*0054*/ 	.byte	0x02, 0x4a
	.zero		1
	.zero		1


	//----- nvinfo : EIATTR_EXIT_INSTR_OFFSETS
	.align		4
        /*0058*/ 	.byte	0x04, 0x1c
        /*005a*/ 	.short	(.L_17 - .L_16)


	//   ....[0]....
.L_16:
        /*005c*/ 	.word	0x00000070


	//   ....[1]....
        /*0060*/ 	.word	0x00000130


	//----- nvinfo : EIATTR_CBANK_PARAM_SIZE
	.align		4
.L_17:
        /*0064*/ 	.byte	0x03, 0x19
        /*0066*/ 	.short	0x001c


	//----- nvinfo : EIATTR_PARAM_CBANK
	.align		4
        /*0068*/ 	.byte	0x04, 0x0a
        /*006a*/ 	.short	(.L_19 - .L_18)
	.align		4
.L_18:
        /*006c*/ 	.word	index@(.nv.constant0.sum_vectors)
        /*0070*/ 	.short	0x0380
        /*0072*/ 	.short	0x001c


	//----- nvinfo : EIATTR_SW_WAR
	.align		4
.L_19:
        /*0074*/ 	.byte	0x04, 0x36
        /*0076*/ 	.short	(.L_21 - .L_20)
.L_20:
        /*0078*/ 	.word	0x00000008
.L_21:


//--------------------- .nv.callgraph             --------------------------
	.section	.nv.callgraph,"",@"SHT_CUDA_CALLGRAPH"
	.align	4
	.sectionentsize	8
	.align		4
        /*0000*/ 	.word	0x00000000
	.align		4
        /*0004*/ 	.word	0xffffffff
	.align		4
        /*0008*/ 	.word	0x00000000
	.align		4
        /*000c*/ 	.word	0xfffffffe
	.align		4
        /*0010*/ 	.word	0x00000000
	.align		4
        /*0014*/ 	.word	0xfffffffd
	.align		4
        /*0018*/ 	.word	0x00000000
	.align		4
        /*001c*/ 	.word	0xfffffffc


//--------------------- .text.sum_vectors         --------------------------
	.section	.text.sum_vectors,"ax",@progbits
	.align	128
        .global         sum_vectors
        .type           sum_vectors,@function
        .size           sum_vectors,(.L_x_1 - sum_vectors)
        .other          sum_vectors,@"STO_CUDA_ENTRY STV_DEFAULT"
sum_vectors:
.text.sum_vectors:
[----:B------:R-:W-:Y:S01]  /*0000*/  LDC R1, c[0x0][0x37c] ;  /* 0x0000df00ff017b82 */ /* 0x000fe20000000800 */
[----:B------:R-:W0:Y:S07]  /*0010*/  S2R R0, SR_TID.X ;  /* 0x0000000000007919 */ /* 0x000e2e0000002100 */
[----:B------:R-:W0:Y:S01]  /*0020*/  S2UR UR4, SR_CTAID.X ;  /* 0x00000000000479c3 */ /* 0x000e220000002500 */
[----:B------:R-:W1:Y:S07]  /*0030*/  LDCU UR5, c[0x0][0x398] ;  /* 0x00007300ff0577ac */ /* 0x000e6e0008000800 */
[----:B------:R-:W0:Y:S02]  /*0040*/  LDC R9, c[0x0][0x360] ;  /* 0x0000d800ff097b82 */ /* 0x000e240000000800 */
[----:B0-----:R-:W-:-:S05]  /*0050*/  IMAD R9, R9, UR4, R0 ;  /* 0x0000000409097c24 */ /* 0x001fca000f8e0200 */
[----:B-1----:R-:W-:-:S13]  /*0060*/  ISETP.GE.AND P0, PT, R9, UR5, PT ;  /* 0x0000000509007c0c */ /* 0x002fda000bf06270 */
[----:B------:R-:W-:Y:S05]  /*0070*/  @P0 EXIT ;  /* 0x000000000000094d */ /* 0x000fea0003800000 */
[----:B------:R-:W0:Y:S01]  /*0080*/  LDC.64 R2, c[0x0][0x380] ;  /* 0x0000e000ff027b82 */ /* 0x000e220000000a00 */
[----:B------:R-:W1:Y:S07]  /*0090*/  LDCU.64 UR4, c[0x0][0x358] ;  /* 0x00006b00ff0477ac */ /* 0x000e6e0008000a00 */
[----:B------:R-:W2:Y:S08]  /*00a0*/  LDC.64 R4, c[0x0][0x388] ;  /* 0x0000e200ff047b82 */ /* 0x000eb00000000a00 */
[----:B------:R-:W3:Y:S01]  /*00b0*/  LDC.64 R6, c[0x0][0x390] ;  /* 0x0000e400ff067b82 */ /* 0x000ee20000000a00 */
[----:B0-----:R-:W-:-:S06]  /*00c0*/  IMAD.WIDE R2, R9, 0x4, R2 ;  /* 0x0000000409027825 */ /* 0x001fcc00078e0202 */
[----:B-1----:R-:W4:Y:S01]  /*00d0*/  LDG.E R2, desc[UR4][R2.64] ;  /* 0x0000000402027981 */ /* 0x002f22000c1e1900 */
[----:B--2---:R-:W-:-:S06]  /*00e0*/  IMAD.WIDE R4, R9, 0x4, R4 ;  /* 0x0000000409047825 */ /* 0x004fcc00078e0204 */
[----:B------:R-:W4:Y:S01]  /*00f0*/  LDG.E R5, desc[UR4][R4.64] ;  /* 0x0000000404057981 */ /* 0x000f22000c1e1900 */
[----:B---3--:R-:W-:-:S04]  /*0100*/  IMAD.WIDE R6, R9, 0x4, R6 ;  /* 0x0000000409067825 */ /* 0x008fc800078e0206 */
[----:B----4-:R-:W-:-:S05]  /*0110*/  FADD R9, R2, R5 ;  /* 0x0000000502097221 */ /* 0x010fca0000000000 */
[----:B------:R-:W-:Y:S01]  /*0120*/  STG.E desc[UR4][R6.64], R9 ;  /* 0x0000000906007986 */ /* 0x000fe2000c101904 */
[----:B------:R-:W-:Y:S05]  /*0130*/  EXIT ;  /* 0x000000000000794d */ /* 0x000fea0003800000 */
.L_x_0:
[----:B------:R-:W-:-:S00]  /*0140*/  BRA `(.L_x_0) ;  /* 0xfffffffc00fc7947 */ /* 0x000fc0000383ffff */
[----:B------:R-:W-:-:S00]  /*0150*/  NOP ;  /* 0x0000000000007918 */ /* 0x000fc00000000000 */
        /* <DEDUP_REMOVED lines=10> */
.L_x_1:


//--------------------- .nv.shared.reserved.0     --------------------------
	.section	.nv.shared.reserved.0,"aw",@nobits
	.weak		__nv_reservedSMEM_offset_0_alias
	.size		__nv_reservedSMEM_offset_0_alias, 0, 64
	.other		__nv_reservedSMEM_offset_0_alias,@"STO_CUDA_RESERVED_SHARED STV_DEFAULT"
__nv_reservedSMEM_offset_0_alias:
	.zero		0
	.zero		64


//--------------------- .nv.constant0.sum_vectors --------------------------
	.section	.nv.constant0.sum_vectors,"a",@progbits
	.sectionflags	@""
	.align	4
.nv.constant0.sum_vectors:
	.zero		924


//--------------------- SYMBOLS --------------------------

	.type		.nv.reservedSmem.offset0,@object
	.size		.nv.reservedSmem.offset0,0x4
